//
// Generated by NVIDIA NVVM Compiler
//
// Compiler Build ID: CL-36424714
// Cuda compilation tools, release 13.0, V13.0.88
// Based on NVVM 20.0.0
//

.version 9.0
.target sm_100
.address_size 64

	// .globl	_Z9kernel_fcPiS_
.extern .func  (.param .b32 func_retval0) vprintf
(
	.param .b64 vprintf_param_0,
	.param .b64 vprintf_param_1
)
;
.global .align 1 .b8 $str[18] = {100, 101, 118, 95, 97, 114, 114, 91, 37, 100, 93, 32, 61, 32, 37, 100, 10};

.visible .entry _Z9kernel_fcPiS_(
	.param .u64 .ptr .align 1 _Z9kernel_fcPiS__param_0,
	.param .u64 .ptr .align 1 _Z9kernel_fcPiS__param_1
)
{
	.local .align 8 .b8 	__local_depot0[8];
	.reg .b64 	%SP;
	.reg .b64 	%SPL;
	.reg .b32 	%r<7>;
	.reg .b64 	%rd<11>;

	mov.u64 	%SPL, __local_depot0;
	cvta.local.u64 	%SP, %SPL;
	ld.param.u64 	%rd1, [_Z9kernel_fcPiS__param_0];
	ld.param.u64 	%rd2, [_Z9kernel_fcPiS__param_1];
	cvta.to.global.u64 	%rd3, %rd2;
	cvta.to.global.u64 	%rd4, %rd1;
	add.u64 	%rd5, %SP, 0;
	add.u64 	%rd6, %SPL, 0;
	mov.u32 	%r1, %tid.x;
	mul.wide.u32 	%rd7, %r1, 4;
	add.s64 	%rd8, %rd4, %rd7;
	ld.global.u32 	%r2, [%rd8];
	st.local.v2.u32 	[%rd6], {%r1, %r2};
	mov.u64 	%rd9, $str;
	cvta.global.u64 	%rd10, %rd9;
	{ // callseq 0, 0
	.param .b64 param0;
	st.param.b64 	[param0], %rd10;
	.param .b64 param1;
	st.param.b64 	[param1], %rd5;
	.param .b32 retval0;
	call.uni (retval0), 
	vprintf, 
	(
	param0, 
	param1
	);
	ld.param.b32 	%r3, [retval0];
	} // callseq 0
	ld.global.u32 	%r5, [%rd8];
	atom.global.add.u32 	%r6, [%rd3], %r5;
	ret;

}


// ===== COMPILED SASS (sm_100) =====

	.target	sm_100

	.elftype	@"ET_EXEC"


//--------------------- .note.nv.tkinfo           --------------------------
	.section	.note.nv.tkinfo,"",@"SHT_NOTE"
	.sectionflags	@"SHF_NOTE_NV_TKINFO"
	.tkinfo
        /*0018*/ 	.word	0x00000002
        /*0030*/ 	.string	""
        /*0030*/ 	.string	"ptxas"
        /*0030*/ 	.string	"Cuda compilation tools, release 13.0, V13.0.88"
        /*0030*/ 	.string	"Build cuda_13.0.r13.0/compiler.36424714_0"
        /*0030*/ 	.string	"-arch sm_100 -m 64 "



//--------------------- .note.nv.cuinfo           --------------------------
	.section	.note.nv.cuinfo,"",@"SHT_NOTE"
	.sectionflags	@"SHF_NOTE_NV_CUINFO"
        /*0018*/ 	.short	0x0002
        /*001a*/ 	.short	0x0064
        /*001c*/ 	.short	0x0082
	.zero		2


//--------------------- .nv.info                  --------------------------
	.section	.nv.info,"",@"SHT_CUDA_INFO"
	.align	4


	//----- nvinfo : EIATTR_REGCOUNT
	.align		4
        /*0000*/ 	.byte	0x04, 0x2f
        /*0002*/ 	.short	(.L_2 - .L_1)
	.align		4
.L_1:
        /*0004*/ 	.word	index@(_Z9kernel_fcPiS_)
        /*0008*/ 	.word	0x00000018


	//----- nvinfo : EIATTR_FRAME_SIZE
	.align		4
.L_2:
        /*000c*/ 	.byte	0x04, 0x11
        /*000e*/ 	.short	(.L_4 - .L_3)
	.align		4
.L_3:
        /*0010*/ 	.word	index@(_Z9kernel_fcPiS_)
        /*0014*/ 	.word	0x00000008


	//----- nvinfo : EIATTR_MIN_STACK_SIZE
	.align		4
.L_4:
        /*0018*/ 	.byte	0x04, 0x12
        /*001a*/ 	.short	(.L_6 - .L_5)
	.align		4
.L_5:
        /*001c*/ 	.word	index@(_Z9kernel_fcPiS_)
        /*0020*/ 	.word	0x00000008
.L_6:


//--------------------- .nv.compat                --------------------------
	.section	.nv.compat,"",@"SHT_CUDA_COMPAT_INFO"
	.align	4
        /*0000*/ 	.byte	0x02, 0x09, 0x00, 0x00, 0x02, 0x02, 0x01, 0x00, 0x02, 0x05, 0x05, 0x00, 0x03, 0x07, 0x01, 0x01
        /*0010*/ 	.byte	0x02, 0x03, 0x00, 0x00, 0x02, 0x06, 0x01, 0x00, 0x04, 0x0b, 0x08, 0x00, 0x09, 0x00, 0x00, 0x00
        /*0020*/ 	.byte	0x00, 0x00, 0x00, 0x00


//--------------------- .nv.info._Z9kernel_fcPiS_ --------------------------
	.section	.nv.info._Z9kernel_fcPiS_,"",@"SHT_CUDA_INFO"
	.sectionflags	@""
	.align	4


	//----- nvinfo : EIATTR_CUDA_API_VERSION
	.align		4
        /*0000*/ 	.byte	0x04, 0x37
        /*0002*/ 	.short	(.L_8 - .L_7)
.L_7:
        /*0004*/ 	.word	0x00000082


	//----- nvinfo : EIATTR_KPARAM_INFO
	.align		4
.L_8:
        /*0008*/ 	.byte	0x04, 0x17
        /*000a*/ 	.short	(.L_10 - .L_9)
.L_9:
        /*000c*/ 	.word	0x00000000
        /*0010*/ 	.short	0x0001
        /*0012*/ 	.short	0x0008
        /*0014*/ 	.byte	0x00, 0xf5, 0x21, 0x00


	//----- nvinfo : EIATTR_KPARAM_INFO
	.align		4
.L_10:
        /*0018*/ 	.byte	0x04, 0x17
        /*001a*/ 	.short	(.L_12 - .L_11)
.L_11:
        /*001c*/ 	.word	0x00000000
        /*0020*/ 	.short	0x0000
        /*0022*/ 	.short	0x0000
        /*0024*/ 	.byte	0x00, 0xf5, 0x21, 0x00


	//----- nvinfo : EIATTR_SPARSE_MMA_MASK
	.align		4
.L_12:
        /*0028*/ 	.byte	0x03, 0x50
        /*002a*/ 	.short	0x0000


	//----- nvinfo : EIATTR_MAXREG_COUNT
	.align		4
        /*002c*/ 	.byte	0x03, 0x1b
        /*002e*/ 	.short	0x00ff


	//----- nvinfo : EIATTR_EXTERNS
	.align		4
        /*0030*/ 	.byte	0x04, 0x0f
        /*0032*/ 	.short	(.L_14 - .L_13)


	//   ....[0]....
	.align		4
.L_13:
        /*0034*/ 	.word	index@(vprintf)


	//----- nvinfo : EIATTR_MERCURY_ISA_VERSION
	.align		4
.L_14:
        /*0038*/ 	.byte	0x03, 0x5f
        /*003a*/ 	.short	0x0101


	//----- nvinfo : EIATTR_INT_WARP_WIDE_INSTR_OFFSETS
	.align		4
        /*003c*/ 	.byte	0x04, 0x31
        /*003e*/ 	.short	(.L_16 - .L_15)


	//   ....[0]....
.L_15:
        /*0040*/ 	.word	0x00000150


	//   ....[1]....
        /*0044*/ 	.word	0x00000190


	//----- nvinfo : EIATTR_VRC_CTA_INIT_COUNT
	.align		4
.L_16:
        /*0048*/ 	.byte	0x02, 0x4a
	.zero		1
	.zero		1


	//----- nvinfo : EIATTR_SYSCALL_OFFSETS
	.align		4
        /*004c*/ 	.byte	0x04, 0x46
        /*004e*/ 	.short	(.L_18 - .L_17)


	//   ....[0]....
.L_17:
        /*0050*/ 	.word	0x00000120


	//----- nvinfo : EIATTR_EXIT_INSTR_OFFSETS
	.align		4
.L_18:
        /*0054*/ 	.byte	0x04, 0x1c
        /*0056*/ 	.short	(.L_20 - .L_19)


	//   ....[0]....
.L_19:
        /*0058*/ 	.word	0x000001c0


	//----- nvinfo : EIATTR_CBANK_PARAM_SIZE
	.align		4
.L_20:
        /*005c*/ 	.byte	0x03, 0x19
        /*005e*/ 	.short	0x0010


	//----- nvinfo : EIATTR_PARAM_CBANK
	.align		4
        /*0060*/ 	.byte	0x04, 0x0a
        /*0062*/ 	.short	(.L_22 - .L_21)
	.align		4
.L_21:
        /*0064*/ 	.word	index@(.nv.constant0._Z9kernel_fcPiS_)
        /*0068*/ 	.short	0x0380
        /*006a*/ 	.short	0x0010


	//----- nvinfo : EIATTR_SW_WAR
	.align		4
.L_22:
        /*006c*/ 	.byte	0x04, 0x36
        /*006e*/ 	.short	(.L_24 - .L_23)
.L_23:
        /*0070*/ 	.word	0x00000008
.L_24:


//--------------------- .nv.callgraph             --------------------------
	.section	.nv.callgraph,"",@"SHT_CUDA_CALLGRAPH"
	.align	4
	.sectionentsize	8
	.align		4
        /*0000*/ 	.word	0x00000000
	.align		4
        /*0004*/ 	.word	0xffffffff
	.align		4
        /*0008*/ 	.word	index@(_Z9kernel_fcPiS_)
	.align		4
        /*000c*/ 	.word	index@(vprintf)
	.align		4
        /*0010*/ 	.word	0x00000000
	.align		4
        /*0014*/ 	.word	0xfffffffe
	.align		4
        /*0018*/ 	.word	0x00000000
	.align		4
        /*001c*/ 	.word	0xfffffffd
	.align		4
        /*0020*/ 	.word	0x00000000
	.align		4
        /*0024*/ 	.word	0xfffffffc


//--------------------- .nv.constant4             --------------------------
	.section	.nv.constant4,"a",@progbits
	.align	8
	.align		8
.nv.constant4:
        /*0000*/ 	.dword	vprintf
	.align		8
        /*0008*/ 	.dword	$str


//--------------------- .text._Z9kernel_fcPiS_    --------------------------
	.section	.text._Z9kernel_fcPiS_,"ax",@progbits
	.align	128
        .global         _Z9kernel_fcPiS_
        .type           _Z9kernel_fcPiS_,@function
        .size           _Z9kernel_fcPiS_,(.L_x_2 - _Z9kernel_fcPiS_)
        .other          _Z9kernel_fcPiS_,@"STO_CUDA_ENTRY STV_DEFAULT"
_Z9kernel_fcPiS_:
.text._Z9kernel_fcPiS_:
[----:B------:R-:W0:Y:S01]  /*0000*/  LDC R1, c[0x0][0x37c] ;  /* 0x0000df00ff017b82 */ /* 0x000e220000000800 */
[----:B------:R-:W1:Y:S07]  /*0010*/  S2R R8, SR_TID.X ;  /* 0x0000000000087919 */ /* 0x000e6e0000002100 */
[----:B------:R-:W1:Y:S01]  /*0020*/  LDC.64 R16, c[0x0][0x380] ;  /* 0x0000e000ff107b82 */ /* 0x000e620000000a00 */
[----:B------:R-:W2:Y:S01]  /*0030*/  LDCU.64 UR36, c[0x0][0x358] ;  /* 0x00006b00ff2477ac */ /* 0x000ea20008000a00 */
[----:B0-----:R-:W-:Y:S01]  /*0040*/  VIADD R1, R1, 0xfffffff8 ;  /* 0xfffffff801017836 */ /* 0x001fe20000000000 */
[----:B------:R-:W0:Y:S01]  /*0050*/  LDCU UR4, c[0x0][0x2f8] ;  /* 0x00005f00ff0477ac */ /* 0x000e220008000800 */
[----:B------:R-:W3:Y:S01]  /*0060*/  LDCU.64 UR6, c[0x4][0x8] ;  /* 0x01000100ff0677ac */ /* 0x000ee20008000a00 */
[----:B-1----:R-:W-:-:S05]  /*0070*/  IMAD.WIDE.U32 R16, R8, 0x4, R16 ;  /* 0x0000000408107825 */ /* 0x002fca00078e0010 */
[----:B--2---:R-:W2:Y:S01]  /*0080*/  LDG.E R9, desc[UR36][R16.64] ;  /* 0x0000002410097981 */ /* 0x004ea2000c1e1900 */
[----:B------:R-:W-:Y:S01]  /*0090*/  MOV R0, 0x0 ;  /* 0x0000000000007802 */ /* 0x000fe20000000f00 */
[----:B------:R-:W1:Y:S01]  /*00a0*/  LDCU UR5, c[0x0][0x2fc] ;  /* 0x00005f80ff0577ac */ /* 0x000e620008000800 */
[----:B0-----:R-:W-:Y:S01]  /*00b0*/  IADD3 R6, P0, PT, R1, UR4, RZ ;  /* 0x0000000401067c10 */ /* 0x001fe2000ff1e0ff */
[----:B---3--:R-:W-:Y:S01]  /*00c0*/  IMAD.U32 R4, RZ, RZ, UR6 ;  /* 0x00000006ff047e24 */ /* 0x008fe2000f8e00ff */
[----:B------:R0:W3:Y:S01]  /*00d0*/  LDC.64 R2, c[0x4][R0] ;  /* 0x0100000000027b82 */ /* 0x0000e20000000a00 */
[----:B------:R-:W-:Y:S02]  /*00e0*/  MOV R5, UR7 ;  /* 0x0000000700057c02 */ /* 0x000fe40008000f00 */
[----:B-1----:R-:W-:Y:S01]  /*00f0*/  IMAD.X R7, RZ, RZ, UR5, P0 ;  /* 0x00000005ff077e24 */ /* 0x002fe200080e06ff */
[----:B--23--:R0:W-:Y:S07]  /*0100*/  STL.64 [R1], R8 ;  /* 0x0000000801007387 */ /* 0x00c1ee0000100a00 */
[----:B------:R-:W-:-:S07]  /*0110*/  LEPC R20, `(.L_x_0) ;  /* 0x000000001014794e */ /* 0x000fce0000000000 */
[----:B0-----:R-:W-:Y:S05]  /*0120*/  CALL.ABS.NOINC R2 ;  /* 0x0000000002007343 */ /* 0x001fea0003c00000 */
.L_x_0:
[----:B------:R-:W2:Y:S01]  /*0130*/  LDG.E R16, desc[UR36][R16.64] ;  /* 0x0000002410107981 */ /* 0x000ea2000c1e1900 */
[----:B------:R-:W0:Y:S01]  /*0140*/  LDC.64 R2, c[0x0][0x388] ;  /* 0x0000e200ff027b82 */ /* 0x000e220000000a00 */
[----:B------:R-:W-:Y:S01]  /*0150*/  VOTEU.ANY UR4, UPT, PT ;  /* 0x0000000000047886 */ /* 0x000fe200038e0100 */
[----:B------:R-:W1:Y:S01]  /*0160*/  S2R R0, SR_LANEID ;  /* 0x0000000000007919 */ /* 0x000e620000000000 */
[----:B------:R-:W-:-:S06]  /*0170*/  UFLO.U32 UR4, UR4 ;  /* 0x00000004000472bd */ /* 0x000fcc00080e0000 */
[----:B-1----:R-:W-:Y:S01]  /*0180*/  ISETP.EQ.U32.AND P0, PT, R0, UR4, PT ;  /* 0x0000000400007c0c */ /* 0x002fe2000bf02070 */
[----:B--2---:R-:W1:Y:S02]  /*0190*/  REDUX.SUM UR5, R16 ;  /* 0x00000000100573c4 */ /* 0x004e64000000c000 */
[----:B-1----:R-:W-:-:S10]  /*01a0*/  MOV R5, UR5 ;  /* 0x0000000500057c02 */ /* 0x002fd40008000f00 */
[----:B0-----:R-:W-:Y:S01]  /*01b0*/  @P0 REDG.E.ADD.STRONG.GPU desc[UR36][R2.64], R5 ;  /* 0x000000050200098e */ /* 0x001fe2000c12e124 */
[----:B------:R-:W-:Y:S05]  /*01c0*/  EXIT ;  /* 0x000000000000794d */ /* 0x000fea0003800000 */
.L_x_1:
[----:B------:R-:W-:-:S00]  /*01d0*/  BRA `(.L_x_1) ;  /* 0xfffffffc00fc7947 */ /* 0x000fc0000383ffff */
[----:B------:R-:W-:-:S00]  /*01e0*/  NOP ;  /* 0x0000000000007918 */ /* 0x000fc00000000000 */
        /* <DEDUP_REMOVED lines=9> */
.L_x_2:


//--------------------- .nv.global.init           --------------------------
	.section	.nv.global.init,"aw",@progbits
.nv.global.init:
	.type		$str,@object
	.size		$str,(.L_0 - $str)
$str:
        /*0000*/ 	.byte	0x64, 0x65, 0x76, 0x5f, 0x61, 0x72, 0x72, 0x5b, 0x25, 0x64, 0x5d, 0x20, 0x3d, 0x20, 0x25, 0x64
        /*0010*/ 	.byte	0x0a, 0x00
.L_0:


//--------------------- .nv.shared.reserved.0     --------------------------
	.section	.nv.shared.reserved.0,"aw",@nobits
	.weak		__nv_reservedSMEM_offset_0_alias
	.size		__nv_reservedSMEM_offset_0_alias, 0, 64
	.other		__nv_reservedSMEM_offset_0_alias,@"STO_CUDA_RESERVED_SHARED STV_DEFAULT"
__nv_reservedSMEM_offset_0_alias:
	.zero		0
	.zero		64


//--------------------- .nv.constant0._Z9kernel_fcPiS_ --------------------------
	.section	.nv.constant0._Z9kernel_fcPiS_,"a",@progbits
	.sectionflags	@""
	.align	4
.nv.constant0._Z9kernel_fcPiS_:
	.zero		912


//--------------------- SYMBOLS --------------------------

	.type		.nv.reservedSmem.offset0,@object
	.size		.nv.reservedSmem.offset0,0x4
	.type		vprintf,@function
